	.headerflags	@"EF_CUDA_TEXMODE_UNIFIED EF_CUDA_64BIT_ADDRESS EF_CUDA_SM86 EF_CUDA_VIRTUAL_SM(EF_CUDA_SM86)"
	.elftype	@"ET_EXEC"


//--------------------- .nv.info                  --------------------------
	.section	.nv.info,"",@"SHT_CUDA_INFO"
	.align	4


	//----- nvinfo : EIATTR_REGCOUNT
	.align		4
        /*0000*/ 	.byte	0x04, 0x2f
        /*0002*/ 	.short	(.L_1 - .L_0)
	.align		4
.L_0:
        /*0004*/ 	.word	index@(triton_)
        /*0008*/ 	.word	0x0000000c


	//----- nvinfo : EIATTR_MAX_STACK_SIZE
	.align		4
.L_1:
        /*000c*/ 	.byte	0x04, 0x23
        /*000e*/ 	.short	(.L_3 - .L_2)
	.align		4
.L_2:
        /*0010*/ 	.word	index@(triton_)
        /*0014*/ 	.word	0x00000000


	//----- nvinfo : EIATTR_MIN_STACK_SIZE
	.align		4
.L_3:
        /*0018*/ 	.byte	0x04, 0x12
        /*001a*/ 	.short	(.L_5 - .L_4)
	.align		4
.L_4:
        /*001c*/ 	.word	index@(triton_)
        /*0020*/ 	.word	0x00000000


	//----- nvinfo : EIATTR_FRAME_SIZE
	.align		4
.L_5:
        /*0024*/ 	.byte	0x04, 0x11
        /*0026*/ 	.short	(.L_7 - .L_6)
	.align		4
.L_6:
        /*0028*/ 	.word	index@(triton_)
        /*002c*/ 	.word	0x00000000
.L_7:


//--------------------- .nv.info.triton_          --------------------------
	.section	.nv.info.triton_,"",@"SHT_CUDA_INFO"
	.align	4


	//----- nvinfo : EIATTR_CUDA_API_VERSION
	.align		4
        /*0000*/ 	.byte	0x04, 0x37
        /*0002*/ 	.short	(.L_9 - .L_8)
.L_8:
        /*0004*/ 	.word	0x0000007b


	//----- nvinfo : EIATTR_SW2861232_WAR
	.align		4
.L_9:
        /*0008*/ 	.byte	0x01, 0x35
	.zero		2


	//----- nvinfo : EIATTR_PARAM_CBANK
	.align		4
        /*000c*/ 	.byte	0x04, 0x0a
        /*000e*/ 	.short	(.L_11 - .L_10)
	.align		4
.L_10:
        /*0010*/ 	.word	index@(.nv.constant0.triton_)
        /*0014*/ 	.short	0x0160
        /*0016*/ 	.short	0x0014


	//----- nvinfo : EIATTR_CBANK_PARAM_SIZE
	.align		4
.L_11:
        /*0018*/ 	.byte	0x03, 0x19
        /*001a*/ 	.short	0x0014


	//----- nvinfo : EIATTR_KPARAM_INFO
	.align		4
        /*001c*/ 	.byte	0x04, 0x17
        /*001e*/ 	.short	(.L_13 - .L_12)
.L_12:
        /*0020*/ 	.word	0x00000000
        /*0024*/ 	.short	0x0002
        /*0026*/ 	.short	0x0010
        /*0028*/ 	.byte	0x00, 0xf0, 0x11, 0x00


	//----- nvinfo : EIATTR_KPARAM_INFO
	.align		4
.L_13:
        /*002c*/ 	.byte	0x04, 0x17
        /*002e*/ 	.short	(.L_15 - .L_14)
.L_14:
        /*0030*/ 	.word	0x00000000
        /*0034*/ 	.short	0x0001
        /*0036*/ 	.short	0x0008
        /*0038*/ 	.byte	0x00, 0xf0, 0x21, 0x00


	//----- nvinfo : EIATTR_KPARAM_INFO
	.align		4
.L_15:
        /*003c*/ 	.byte	0x04, 0x17
        /*003e*/ 	.short	(.L_17 - .L_16)
.L_16:
        /*0040*/ 	.word	0x00000000
        /*0044*/ 	.short	0x0000
        /*0046*/ 	.short	0x0000
        /*0048*/ 	.byte	0x00, 0xf0, 0x21, 0x00


	//----- nvinfo : EIATTR_MAXREG_COUNT
	.align		4
.L_17:
        /*004c*/ 	.byte	0x03, 0x1b
        /*004e*/ 	.short	0x00ff


	//----- nvinfo : EIATTR_EXIT_INSTR_OFFSETS
	.align		4
        /*0050*/ 	.byte	0x04, 0x1c
        /*0052*/ 	.short	(.L_19 - .L_18)


	//   ....[0]....
.L_18:
        /*0054*/ 	.word	0x00000190


	//   ....[1]....
        /*0058*/ 	.word	0x000001b0


	//----- nvinfo : EIATTR_MAX_THREADS
	.align		4
.L_19:
        /*005c*/ 	.byte	0x04, 0x05
        /*005e*/ 	.short	(.L_21 - .L_20)
.L_20:
        /*0060*/ 	.word	0x00000100
        /*0064*/ 	.word	0x00000001
        /*0068*/ 	.word	0x00000001
.L_21:


//--------------------- .nv.rel.action            --------------------------
	.section	.nv.rel.action,"",@"SHT_CUDA_RELOCINFO"
	.align	8
	.sectionentsize	8
        /*0000*/ 	.byte	0x73, 0x00, 0x00, 0x00, 0x00, 0x00, 0x00, 0x00, 0x00, 0x00, 0x00, 0x11, 0x25, 0x00, 0x05, 0x36


//--------------------- .nv.constant0.triton_     --------------------------
	.section	.nv.constant0.triton_,"a",@progbits
	.align	4
.nv.constant0.triton_:
	.zero		372


//--------------------- .text.triton_             --------------------------
	.section	.text.triton_,"ax",@progbits
	.sectioninfo	@"SHI_REGISTERS=12"
	.align	128
        .global         triton_
        .type           triton_,@function
        .size           triton_,(.L_x_1 - triton_)
        .other          triton_,@"STO_CUDA_ENTRY STV_DEFAULT"
triton_:
.text.triton_:
[----:B------:R-:W-:-:S02]  /*0000*/  MOV R1, c[0x0][0x28] ;  /* 0x00000a0000017a02 */ /* 0x000fc40000000f00 */
[----:B------:R-:W0:Y:S01]  /*0010*/  S2R R0, SR_TID.X ;  /* 0x0000000000007919 */ /* 0x000e220000002100 */
[----:B------:R-:W-:Y:S01]  /*0020*/  MOV R5, 0x4 ;  /* 0x0000000400057802 */ /* 0x000fe20000000f00 */
[----:B------:R-:W-:Y:S01]  /*0030*/  CS2R R8, SRZ ;  /* 0x0000000000087805 */ /* 0x000fe2000001ff00 */
[----:B------:R-:W-:Y:S01]  /*0040*/  CS2R R6, SRZ ;  /* 0x0000000000067805 */ /* 0x000fe2000001ff00 */
[----:B------:R-:W1:Y:S01]  /*0050*/  S2R R3, SR_CTAID.X ;  /* 0x0000000000037919 */ /* 0x000e620000002500 */
[----:B------:R-:W-:Y:S01]  /*0060*/  ULDC.64 UR4, c[0x0][0x118] ;  /* 0x0000460000047ab9 */ /* 0x000fe20000000a00 */
[----:B0-----:R-:W-:-:S04]  /*0070*/  SHF.L.U32 R0, R0, 0x1, RZ ;  /* 0x0000000100007819 */ /* 0x001fc800000006ff */
[----:B------:R-:W-:-:S04]  /*0080*/  LOP3.LUT R0, R0, 0x1fe, RZ, 0xc0, !PT ;  /* 0x000001fe00007812 */ /* 0x000fc800078ec0ff */
[----:B-1----:R-:W-:-:S04]  /*0090*/  LEA R0, R3, R0, 0x9 ;  /* 0x0000000003007211 */ /* 0x002fc800078e48ff */
[C---:B------:R-:W-:Y:S01]  /*00a0*/  ISETP.GE.AND P2, PT, R0.reuse, c[0x0][0x170], PT ;  /* 0x00005c0000007a0c */ /* 0x040fe20003f46270 */
[----:B------:R-:W-:-:S05]  /*00b0*/  IMAD.HI R2, R0, 0x2e8ba2e9, RZ ;  /* 0x2e8ba2e900027827 */ /* 0x000fca00078e02ff */
[----:B------:R-:W-:-:S04]  /*00c0*/  SHF.R.U32.HI R3, RZ, 0x1f, R2 ;  /* 0x0000001fff037819 */ /* 0x000fc80000011602 */
[----:B------:R-:W-:-:S05]  /*00d0*/  LEA.HI.SX32 R3, R2, R3, 0x1b ;  /* 0x0000000302037211 */ /* 0x000fca00078fdaff */
[----:B------:R-:W-:Y:S02]  /*00e0*/  IMAD R4, R3, -0xb0, R0 ;  /* 0xffffff5003047824 */ /* 0x000fe400078e0200 */
[----:B------:R-:W-:-:S04]  /*00f0*/  IMAD.WIDE R2, R0, R5, c[0x0][0x160] ;  /* 0x0000580000027625 */ /* 0x000fc800078e0205 */
[----:B------:R-:W-:Y:S01]  /*0100*/  IMAD.WIDE R4, R4, R5, c[0x0][0x168] ;  /* 0x00005a0004047625 */ /* 0x000fe200078e0205 */
[----:B------:R-:W2:Y:S04]  /*0110*/  @!P2 LDG.E.64 R6, [R2.64] ;  /* 0x000000040206a981 */ /* 0x000ea8000c1e1b00 */
[----:B------:R-:W2:Y:S02]  /*0120*/  @!P2 LDG.E.EL.64 R8, [R4.64] ;  /* 0x000000040408a981 */ /* 0x000ea4000c2e1b00 */
[----:B--2---:R-:W-:Y:S01]  /*0130*/  FSETP.GT.AND P0, PT, R6, -R8, PT ;  /* 0x800000080600720b */ /* 0x004fe20003f04000 */
[----:B------:R-:W-:Y:S01]  /*0140*/  FADD R6, R8, R6 ;  /* 0x0000000608067221 */ /* 0x000fe20000000000 */
[----:B------:R-:W-:Y:S01]  /*0150*/  FSETP.GT.AND P1, PT, R7, -R9, PT ;  /* 0x800000090700720b */ /* 0x000fe20003f24000 */
[----:B------:R-:W-:-:S10]  /*0160*/  FADD R7, R9, R7 ;  /* 0x0000000709077221 */ /* 0x000fd40000000000 */
[----:B------:R-:W-:Y:S02]  /*0170*/  @!P0 FMUL R6, R6, 0.0099999997764825820923 ;  /* 0x3c23d70a06068820 */ /* 0x000fe40000400000 */
[----:B------:R-:W-:Y:S01]  /*0180*/  @!P1 FMUL R7, R7, 0.0099999997764825820923 ;  /* 0x3c23d70a07079820 */ /* 0x000fe20000400000 */
[----:B------:R-:W-:Y:S06]  /*0190*/  @P2 EXIT ;  /* 0x000000000000294d */ /* 0x000fec0003800000 */
[----:B------:R-:W-:Y:S01]  /*01a0*/  STG.E.64 [R2.64], R6 ;  /* 0x0000000602007986 */ /* 0x000fe2000c101b04 */
[----:B------:R-:W-:Y:S05]  /*01b0*/  EXIT ;  /* 0x000000000000794d */ /* 0x000fea0003800000 */
.L_x_0:
[----:B------:R-:W-:-:S00]  /*01c0*/  BRA `(.L_x_0) ;  /* 0xfffffff000007947 */ /* 0x000fc0000383ffff */
[----:B------:R-:W-:-:S00]  /*01d0*/  NOP ;  /* 0x0000000000007918 */ /* 0x000fc00000000000 */
        /* <DEDUP_REMOVED lines=10> */
.L_x_1:
